//
// Generated by NVIDIA NVVM Compiler
//
// Compiler Build ID: CL-36424714
// Cuda compilation tools, release 13.0, V13.0.88
// Based on NVVM 20.0.0
//

.version 9.0
.target sm_100
.address_size 64

	// .globl	_Z15matrizTransposePiS_i
// _ZZ15matrizTransposePiS_iE1s has been demoted
// _ZZ11convolucionPiS_S_iiiE1s has been demoted

.visible .entry _Z15matrizTransposePiS_i(
	.param .u64 .ptr .align 1 _Z15matrizTransposePiS_i_param_0,
	.param .u64 .ptr .align 1 _Z15matrizTransposePiS_i_param_1,
	.param .u32 _Z15matrizTransposePiS_i_param_2
)
{
	.reg .pred 	%p<2>;
	.reg .b32 	%r<22>;
	.reg .b64 	%rd<9>;
	// demoted variable
	.shared .align 4 .b8 _ZZ15matrizTransposePiS_iE1s[256];
	ld.param.u64 	%rd1, [_Z15matrizTransposePiS_i_param_0];
	ld.param.u64 	%rd2, [_Z15matrizTransposePiS_i_param_1];
	ld.param.u32 	%r2, [_Z15matrizTransposePiS_i_param_2];
	mov.u32 	%r3, %tid.x;
	mov.u32 	%r4, %tid.y;
	mov.u32 	%r5, %ntid.x;
	mov.u32 	%r6, %ctaid.x;
	mov.u32 	%r7, %ntid.y;
	mov.u32 	%r8, %ctaid.y;
	mov.u32 	%r9, %nctaid.x;
	mad.lo.s32 	%r10, %r9, %r8, %r6;
	mad.lo.s32 	%r11, %r10, %r7, %r4;
	mad.lo.s32 	%r1, %r11, %r5, %r3;
	mul.lo.s32 	%r12, %r2, %r2;
	setp.ge.s32 	%p1, %r1, %r12;
	@%p1 bra 	$L__BB0_2;
	div.s32 	%r13, %r1, %r2;
	cvta.to.global.u64 	%rd3, %rd1;
	cvta.to.global.u64 	%rd4, %rd2;
	mul.wide.s32 	%rd5, %r1, 4;
	add.s64 	%rd6, %rd3, %rd5;
	ld.global.u32 	%r14, [%rd6];
	shl.b32 	%r15, %r1, 2;
	mov.u32 	%r16, _ZZ15matrizTransposePiS_iE1s;
	add.s32 	%r17, %r16, %r15;
	st.shared.u32 	[%r17], %r14;
	bar.sync 	0;
	ld.shared.u32 	%r18, [%r17];
	mul.lo.s32 	%r19, %r13, %r2;
	sub.s32 	%r20, %r1, %r19;
	mad.lo.s32 	%r21, %r20, %r2, %r13;
	mul.wide.s32 	%rd7, %r21, 4;
	add.s64 	%rd8, %rd4, %rd7;
	st.global.u32 	[%rd8], %r18;
$L__BB0_2:
	ret;

}
	// .globl	_Z11convolucionPiS_S_iii
.visible .entry _Z11convolucionPiS_S_iii(
	.param .u64 .ptr .align 1 _Z11convolucionPiS_S_iii_param_0,
	.param .u64 .ptr .align 1 _Z11convolucionPiS_S_iii_param_1,
	.param .u64 .ptr .align 1 _Z11convolucionPiS_S_iii_param_2,
	.param .u32 _Z11convolucionPiS_S_iii_param_3,
	.param .u32 _Z11convolucionPiS_S_iii_param_4,
	.param .u32 _Z11convolucionPiS_S_iii_param_5
)
{
	.reg .pred 	%p<39>;
	.reg .b32 	%r<83>;
	.reg .b64 	%rd<19>;
	// demoted variable
	.shared .align 4 .b8 _ZZ11convolucionPiS_S_iiiE1s[256];
	ld.param.u64 	%rd9, [_Z11convolucionPiS_S_iii_param_0];
	ld.param.u64 	%rd8, [_Z11convolucionPiS_S_iii_param_1];
	ld.param.u64 	%rd10, [_Z11convolucionPiS_S_iii_param_2];
	ld.param.u32 	%r25, [_Z11convolucionPiS_S_iii_param_3];
	ld.param.u32 	%r26, [_Z11convolucionPiS_S_iii_param_4];
	ld.param.u32 	%r27, [_Z11convolucionPiS_S_iii_param_5];
	cvta.to.global.u64 	%rd1, %rd9;
	cvta.to.global.u64 	%rd2, %rd10;
	mov.u32 	%r29, %tid.x;
	mov.u32 	%r30, %tid.y;
	mov.u32 	%r31, %ntid.x;
	mov.u32 	%r32, %ctaid.x;
	mov.u32 	%r33, %ntid.y;
	mov.u32 	%r34, %ctaid.y;
	mov.u32 	%r35, %nctaid.x;
	mad.lo.s32 	%r36, %r35, %r34, %r32;
	mad.lo.s32 	%r37, %r36, %r33, %r30;
	mad.lo.s32 	%r38, %r37, %r31, %r29;
	div.s32 	%r1, %r38, %r25;
	mul.lo.s32 	%r39, %r1, %r25;
	sub.s32 	%r2, %r38, %r39;
	add.s32 	%r40, %r1, -1;
	setp.gt.s32 	%p7, %r1, 0;
	setp.le.s32 	%p8, %r1, %r25;
	and.pred  	%p1, %p7, %p8;
	mad.lo.s32 	%r3, %r40, %r26, %r2;
	setp.gt.s32 	%p9, %r2, 0;
	setp.le.s32 	%p10, %r2, %r25;
	and.pred  	%p2, %p9, %p10;
	and.pred  	%p12, %p1, %p2;
	mul.wide.s32 	%rd11, %r3, 4;
	add.s64 	%rd3, %rd1, %rd11;
	mov.b32 	%r75, 0;
	not.pred 	%p13, %p12;
	@%p13 bra 	$L__BB1_2;
	ld.global.u32 	%r41, [%rd2];
	st.shared.u32 	[_ZZ11convolucionPiS_S_iiiE1s], %r41;
	bar.sync 	0;
	ld.global.u32 	%r42, [%rd3+-4];
	ld.shared.u32 	%r43, [_ZZ11convolucionPiS_S_iiiE1s];
	mul.lo.s32 	%r75, %r43, %r42;
$L__BB1_2:
	setp.gt.s32 	%p14, %r2, -1;
	setp.lt.s32 	%p15, %r2, %r25;
	and.pred  	%p3, %p14, %p15;
	and.pred  	%p16, %p1, %p3;
	not.pred 	%p17, %p16;
	@%p17 bra 	$L__BB1_4;
	ld.global.u32 	%r44, [%rd2+4];
	st.shared.u32 	[_ZZ11convolucionPiS_S_iiiE1s+4], %r44;
	bar.sync 	0;
	ld.global.u32 	%r45, [%rd3];
	ld.shared.u32 	%r46, [_ZZ11convolucionPiS_S_iiiE1s+4];
	mad.lo.s32 	%r75, %r46, %r45, %r75;
$L__BB1_4:
	add.s32 	%r47, %r2, 1;
	setp.gt.s32 	%p18, %r2, -2;
	setp.lt.s32 	%p19, %r47, %r25;
	and.pred  	%p4, %p18, %p19;
	and.pred  	%p21, %p1, %p4;
	not.pred 	%p22, %p21;
	@%p22 bra 	$L__BB1_6;
	ld.global.u32 	%r48, [%rd2+8];
	st.shared.u32 	[_ZZ11convolucionPiS_S_iiiE1s+8], %r48;
	bar.sync 	0;
	ld.global.u32 	%r49, [%rd3+4];
	ld.shared.u32 	%r50, [_ZZ11convolucionPiS_S_iiiE1s+8];
	mad.lo.s32 	%r75, %r50, %r49, %r75;
$L__BB1_6:
	setp.gt.s32 	%p23, %r1, -1;
	setp.lt.s32 	%p24, %r1, %r25;
	and.pred  	%p5, %p23, %p24;
	add.s32 	%r10, %r3, %r26;
	and.pred  	%p25, %p5, %p2;
	mul.wide.s32 	%rd12, %r27, 4;
	add.s64 	%rd4, %rd2, %rd12;
	shl.b32 	%r51, %r27, 2;
	mov.u32 	%r52, _ZZ11convolucionPiS_S_iiiE1s;
	add.s32 	%r11, %r52, %r51;
	mul.wide.s32 	%rd13, %r10, 4;
	add.s64 	%rd5, %rd1, %rd13;
	not.pred 	%p26, %p25;
	@%p26 bra 	$L__BB1_8;
	ld.global.u32 	%r53, [%rd4];
	st.shared.u32 	[%r11], %r53;
	bar.sync 	0;
	ld.global.u32 	%r54, [%rd5+-4];
	ld.shared.u32 	%r55, [%r11];
	mad.lo.s32 	%r75, %r55, %r54, %r75;
$L__BB1_8:
	and.pred  	%p27, %p5, %p3;
	not.pred 	%p28, %p27;
	@%p28 bra 	$L__BB1_10;
	ld.global.u32 	%r56, [%rd4+4];
	st.shared.u32 	[%r11+4], %r56;
	bar.sync 	0;
	ld.global.u32 	%r57, [%rd5];
	ld.shared.u32 	%r58, [%r11+4];
	mad.lo.s32 	%r75, %r58, %r57, %r75;
$L__BB1_10:
	and.pred  	%p29, %p5, %p4;
	not.pred 	%p30, %p29;
	@%p30 bra 	$L__BB1_12;
	ld.global.u32 	%r59, [%rd4+8];
	st.shared.u32 	[%r11+8], %r59;
	bar.sync 	0;
	ld.global.u32 	%r60, [%rd5+4];
	ld.shared.u32 	%r61, [%r11+8];
	mad.lo.s32 	%r75, %r61, %r60, %r75;
$L__BB1_12:
	add.s32 	%r62, %r1, 1;
	setp.gt.s32 	%p31, %r1, -2;
	setp.lt.s32 	%p32, %r62, %r25;
	and.pred  	%p6, %p31, %p32;
	add.s32 	%r63, %r10, %r26;
	and.pred  	%p33, %p6, %p2;
	add.s64 	%rd6, %rd4, %rd12;
	add.s32 	%r18, %r11, %r51;
	mul.wide.s32 	%rd15, %r63, 4;
	add.s64 	%rd7, %rd1, %rd15;
	not.pred 	%p34, %p33;
	@%p34 bra 	$L__BB1_14;
	ld.global.u32 	%r65, [%rd6];
	st.shared.u32 	[%r18], %r65;
	bar.sync 	0;
	ld.global.u32 	%r66, [%rd7+-4];
	ld.shared.u32 	%r67, [%r18];
	mad.lo.s32 	%r75, %r67, %r66, %r75;
$L__BB1_14:
	and.pred  	%p35, %p6, %p3;
	not.pred 	%p36, %p35;
	@%p36 bra 	$L__BB1_16;
	ld.global.u32 	%r68, [%rd6+4];
	st.shared.u32 	[%r18+4], %r68;
	bar.sync 	0;
	ld.global.u32 	%r69, [%rd7];
	ld.shared.u32 	%r70, [%r18+4];
	mad.lo.s32 	%r75, %r70, %r69, %r75;
$L__BB1_16:
	and.pred  	%p37, %p6, %p4;
	not.pred 	%p38, %p37;
	@%p38 bra 	$L__BB1_18;
	ld.global.u32 	%r71, [%rd6+8];
	st.shared.u32 	[%r18+8], %r71;
	bar.sync 	0;
	ld.global.u32 	%r72, [%rd7+4];
	ld.shared.u32 	%r73, [%r18+8];
	mad.lo.s32 	%r75, %r73, %r72, %r75;
$L__BB1_18:
	cvta.to.global.u64 	%rd16, %rd8;
	add.s64 	%rd18, %rd16, %rd13;
	st.global.u32 	[%rd18], %r75;
	ret;

}


// ===== COMPILED SASS (sm_100) =====

	.target	sm_100

	.elftype	@"ET_EXEC"


//--------------------- .note.nv.tkinfo           --------------------------
	.section	.note.nv.tkinfo,"",@"SHT_NOTE"
	.sectionflags	@"SHF_NOTE_NV_TKINFO"
	.tkinfo
        /*0018*/ 	.word	0x00000002
        /*0030*/ 	.string	""
        /*0030*/ 	.string	"ptxas"
        /*0030*/ 	.string	"Cuda compilation tools, release 13.0, V13.0.88"
        /*0030*/ 	.string	"Build cuda_13.0.r13.0/compiler.36424714_0"
        /*0030*/ 	.string	"-arch sm_100 -m 64 "



//--------------------- .note.nv.cuinfo           --------------------------
	.section	.note.nv.cuinfo,"",@"SHT_NOTE"
	.sectionflags	@"SHF_NOTE_NV_CUINFO"
        /*0018*/ 	.short	0x0002
        /*001a*/ 	.short	0x0064
        /*001c*/ 	.short	0x0082
	.zero		2


//--------------------- .nv.info                  --------------------------
	.section	.nv.info,"",@"SHT_CUDA_INFO"
	.align	4


	//----- nvinfo : EIATTR_REGCOUNT
	.align		4
        /*0000*/ 	.byte	0x04, 0x2f
        /*0002*/ 	.short	(.L_1 - .L_0)
	.align		4
.L_0:
        /*0004*/ 	.word	index@(_Z15matrizTransposePiS_i)
        /*0008*/ 	.word	0x0000000e


	//----- nvinfo : EIATTR_FRAME_SIZE
	.align		4
.L_1:
        /*000c*/ 	.byte	0x04, 0x11
        /*000e*/ 	.short	(.L_3 - .L_2)
	.align		4
.L_2:
        /*0010*/ 	.word	index@(_Z15matrizTransposePiS_i)
        /*0014*/ 	.word	0x00000000


	//----- nvinfo : EIATTR_REGCOUNT
	.align		4
.L_3:
        /*0018*/ 	.byte	0x04, 0x2f
        /*001a*/ 	.short	(.L_5 - .L_4)
	.align		4
.L_4:
        /*001c*/ 	.word	index@(_Z11convolucionPiS_S_iii)
        /*0020*/ 	.word	0x0000001e


	//----- nvinfo : EIATTR_FRAME_SIZE
	.align		4
.L_5:
        /*0024*/ 	.byte	0x04, 0x11
        /*0026*/ 	.short	(.L_7 - .L_6)
	.align		4
.L_6:
        /*0028*/ 	.word	index@(_Z11convolucionPiS_S_iii)
        /*002c*/ 	.word	0x00000000


	//----- nvinfo : EIATTR_MIN_STACK_SIZE
	.align		4
.L_7:
        /*0030*/ 	.byte	0x04, 0x12
        /*0032*/ 	.short	(.L_9 - .L_8)
	.align		4
.L_8:
        /*0034*/ 	.word	index@(_Z11convolucionPiS_S_iii)
        /*0038*/ 	.word	0x00000000


	//----- nvinfo : EIATTR_MIN_STACK_SIZE
	.align		4
.L_9:
        /*003c*/ 	.byte	0x04, 0x12
        /*003e*/ 	.short	(.L_11 - .L_10)
	.align		4
.L_10:
        /*0040*/ 	.word	index@(_Z15matrizTransposePiS_i)
        /*0044*/ 	.word	0x00000000
.L_11:


//--------------------- .nv.compat                --------------------------
	.section	.nv.compat,"",@"SHT_CUDA_COMPAT_INFO"
	.align	4
        /*0000*/ 	.byte	0x02, 0x09, 0x00, 0x00, 0x02, 0x02, 0x01, 0x00, 0x02, 0x05, 0x05, 0x00, 0x03, 0x07, 0x01, 0x01
        /*0010*/ 	.byte	0x02, 0x03, 0x00, 0x00, 0x02, 0x06, 0x01, 0x00, 0x04, 0x0b, 0x08, 0x00, 0x09, 0x00, 0x00, 0x00
        /*0020*/ 	.byte	0x00, 0x00, 0x00, 0x00


//--------------------- .nv.info._Z11convolucionPiS_S_iii --------------------------
	.section	.nv.info._Z11convolucionPiS_S_iii,"",@"SHT_CUDA_INFO"
	.sectionflags	@""
	.align	4


	//----- nvinfo : EIATTR_CUDA_API_VERSION
	.align		4
        /*0000*/ 	.byte	0x04, 0x37
        /*0002*/ 	.short	(.L_13 - .L_12)
.L_12:
        /*0004*/ 	.word	0x00000082


	//----- nvinfo : EIATTR_KPARAM_INFO
	.align		4
.L_13:
        /*0008*/ 	.byte	0x04, 0x17
        /*000a*/ 	.short	(.L_15 - .L_14)
.L_14:
        /*000c*/ 	.word	0x00000000
        /*0010*/ 	.short	0x0005
        /*0012*/ 	.short	0x0020
        /*0014*/ 	.byte	0x00, 0xf0, 0x11, 0x00


	//----- nvinfo : EIATTR_KPARAM_INFO
	.align		4
.L_15:
        /*0018*/ 	.byte	0x04, 0x17
        /*001a*/ 	.short	(.L_17 - .L_16)
.L_16:
        /*001c*/ 	.word	0x00000000
        /*0020*/ 	.short	0x0004
        /*0022*/ 	.short	0x001c
        /*0024*/ 	.byte	0x00, 0xf0, 0x11, 0x00


	//----- nvinfo : EIATTR_KPARAM_INFO
	.align		4
.L_17:
        /*0028*/ 	.byte	0x04, 0x17
        /*002a*/ 	.short	(.L_19 - .L_18)
.L_18:
        /*002c*/ 	.word	0x00000000
        /*0030*/ 	.short	0x0003
        /*0032*/ 	.short	0x0018
        /*0034*/ 	.byte	0x00, 0xf0, 0x11, 0x00


	//----- nvinfo : EIATTR_KPARAM_INFO
	.align		4
.L_19:
        /*0038*/ 	.byte	0x04, 0x17
        /*003a*/ 	.short	(.L_21 - .L_20)
.L_20:
        /*003c*/ 	.word	0x00000000
        /*0040*/ 	.short	0x0002
        /*0042*/ 	.short	0x0010
        /*0044*/ 	.byte	0x00, 0xf5, 0x21, 0x00


	//----- nvinfo : EIATTR_KPARAM_INFO
	.align		4
.L_21:
        /*0048*/ 	.byte	0x04, 0x17
        /*004a*/ 	.short	(.L_23 - .L_22)
.L_22:
        /*004c*/ 	.word	0x00000000
        /*0050*/ 	.short	0x0001
        /*0052*/ 	.short	0x0008
        /*0054*/ 	.byte	0x00, 0xf5, 0x21, 0x00


	//----- nvinfo : EIATTR_KPARAM_INFO
	.align		4
.L_23:
        /*0058*/ 	.byte	0x04, 0x17
        /*005a*/ 	.short	(.L_25 - .L_24)
.L_24:
        /*005c*/ 	.word	0x00000000
        /*0060*/ 	.short	0x0000
        /*0062*/ 	.short	0x0000
        /*0064*/ 	.byte	0x00, 0xf5, 0x21, 0x00


	//----- nvinfo : EIATTR_SPARSE_MMA_MASK
	.align		4
.L_25:
        /*0068*/ 	.byte	0x03, 0x50
        /*006a*/ 	.short	0x0000


	//----- nvinfo : EIATTR_MAXREG_COUNT
	.align		4
        /*006c*/ 	.byte	0x03, 0x1b
        /*006e*/ 	.short	0x00ff


	//----- nvinfo : EIATTR_NUM_BARRIERS
	.align		4
        /*0070*/ 	.byte	0x02, 0x4c
        /*0072*/ 	.byte	0x01
	.zero		1


	//----- nvinfo : EIATTR_MERCURY_ISA_VERSION
	.align		4
        /*0074*/ 	.byte	0x03, 0x5f
        /*0076*/ 	.short	0x0101


	//----- nvinfo : EIATTR_VRC_CTA_INIT_COUNT
	.align		4
        /*0078*/ 	.byte	0x02, 0x4a
	.zero		1
	.zero		1


	//----- nvinfo : EIATTR_EXIT_INSTR_OFFSETS
	.align		4
        /*007c*/ 	.byte	0x04, 0x1c
        /*007e*/ 	.short	(.L_27 - .L_26)


	//   ....[0]....
.L_26:
        /*0080*/ 	.word	0x00000980


	//----- nvinfo : EIATTR_CBANK_PARAM_SIZE
	.align		4
.L_27:
        /*0084*/ 	.byte	0x03, 0x19
        /*0086*/ 	.short	0x0024


	//----- nvinfo : EIATTR_PARAM_CBANK
	.align		4
        /*0088*/ 	.byte	0x04, 0x0a
        /*008a*/ 	.short	(.L_29 - .L_28)
	.align		4
.L_28:
        /*008c*/ 	.word	index@(.nv.constant0._Z11convolucionPiS_S_iii)
        /*0090*/ 	.short	0x0380
        /*0092*/ 	.short	0x0024


	//----- nvinfo : EIATTR_SW_WAR
	.align		4
.L_29:
        /*0094*/ 	.byte	0x04, 0x36
        /*0096*/ 	.short	(.L_31 - .L_30)
.L_30:
        /*0098*/ 	.word	0x00000008
.L_31:


//--------------------- .nv.info._Z15matrizTransposePiS_i --------------------------
	.section	.nv.info._Z15matrizTransposePiS_i,"",@"SHT_CUDA_INFO"
	.sectionflags	@""
	.align	4


	//----- nvinfo : EIATTR_CUDA_API_VERSION
	.align		4
        /*0000*/ 	.byte	0x04, 0x37
        /*0002*/ 	.short	(.L_33 - .L_32)
.L_32:
        /*0004*/ 	.word	0x00000082


	//----- nvinfo : EIATTR_KPARAM_INFO
	.align		4
.L_33:
        /*0008*/ 	.byte	0x04, 0x17
        /*000a*/ 	.short	(.L_35 - .L_34)
.L_34:
        /*000c*/ 	.word	0x00000000
        /*0010*/ 	.short	0x0002
        /*0012*/ 	.short	0x0010
        /*0014*/ 	.byte	0x00, 0xf0, 0x11, 0x00


	//----- nvinfo : EIATTR_KPARAM_INFO
	.align		4
.L_35:
        /*0018*/ 	.byte	0x04, 0x17
        /*001a*/ 	.short	(.L_37 - .L_36)
.L_36:
        /*001c*/ 	.word	0x00000000
        /*0020*/ 	.short	0x0001
        /*0022*/ 	.short	0x0008
        /*0024*/ 	.byte	0x00, 0xf5, 0x21, 0x00


	//----- nvinfo : EIATTR_KPARAM_INFO
	.align		4
.L_37:
        /*0028*/ 	.byte	0x04, 0x17
        /*002a*/ 	.short	(.L_39 - .L_38)
.L_38:
        /*002c*/ 	.word	0x00000000
        /*0030*/ 	.short	0x0000
        /*0032*/ 	.short	0x0000
        /*0034*/ 	.byte	0x00, 0xf5, 0x21, 0x00


	//----- nvinfo : EIATTR_SPARSE_MMA_MASK
	.align		4
.L_39:
        /*0038*/ 	.byte	0x03, 0x50
        /*003a*/ 	.short	0x0000


	//----- nvinfo : EIATTR_MAXREG_COUNT
	.align		4
        /*003c*/ 	.byte	0x03, 0x1b
        /*003e*/ 	.short	0x00ff


	//----- nvinfo : EIATTR_NUM_BARRIERS
	.align		4
        /*0040*/ 	.byte	0x02, 0x4c
        /*0042*/ 	.byte	0x01
	.zero		1


	//----- nvinfo : EIATTR_MERCURY_ISA_VERSION
	.align		4
        /*0044*/ 	.byte	0x03, 0x5f
        /*0046*/ 	.short	0x0101


	//----- nvinfo : EIATTR_VRC_CTA_INIT_COUNT
	.align		4
        /*0048*/ 	.byte	0x02, 0x4a
	.zero		1
	.zero		1


	//----- nvinfo : EIATTR_EXIT_INSTR_OFFSETS
	.align		4
        /*004c*/ 	.byte	0x04, 0x1c
        /*004e*/ 	.short	(.L_41 - .L_40)


	//   ....[0]....
.L_40:
        /*0050*/ 	.word	0x000000e0


	//   ....[1]....
        /*0054*/ 	.word	0x00000370


	//----- nvinfo : EIATTR_CBANK_PARAM_SIZE
	.align		4
.L_41:
        /*0058*/ 	.byte	0x03, 0x19
        /*005a*/ 	.short	0x0014


	//----- nvinfo : EIATTR_PARAM_CBANK
	.align		4
        /*005c*/ 	.byte	0x04, 0x0a
        /*005e*/ 	.short	(.L_43 - .L_42)
	.align		4
.L_42:
        /*0060*/ 	.word	index@(.nv.constant0._Z15matrizTransposePiS_i)
        /*0064*/ 	.short	0x0380
        /*0066*/ 	.short	0x0014


	//----- nvinfo : EIATTR_SW_WAR
	.align		4
.L_43:
        /*0068*/ 	.byte	0x04, 0x36
        /*006a*/ 	.short	(.L_45 - .L_44)
.L_44:
        /*006c*/ 	.word	0x00000008
.L_45:


//--------------------- .nv.callgraph             --------------------------
	.section	.nv.callgraph,"",@"SHT_CUDA_CALLGRAPH"
	.align	4
	.sectionentsize	8
	.align		4
        /*0000*/ 	.word	0x00000000
	.align		4
        /*0004*/ 	.word	0xffffffff
	.align		4
        /*0008*/ 	.word	0x00000000
	.align		4
        /*000c*/ 	.word	0xfffffffe
	.align		4
        /*0010*/ 	.word	0x00000000
	.align		4
        /*0014*/ 	.word	0xfffffffd
	.align		4
        /*0018*/ 	.word	0x00000000
	.align		4
        /*001c*/ 	.word	0xfffffffc


//--------------------- .text._Z11convolucionPiS_S_iii --------------------------
	.section	.text._Z11convolucionPiS_S_iii,"ax",@progbits
	.align	128
        .global         _Z11convolucionPiS_S_iii
        .type           _Z11convolucionPiS_S_iii,@function
        .size           _Z11convolucionPiS_S_iii,(.L_x_2 - _Z11convolucionPiS_S_iii)
        .other          _Z11convolucionPiS_S_iii,@"STO_CUDA_ENTRY STV_DEFAULT"
_Z11convolucionPiS_S_iii:
.text._Z11convolucionPiS_S_iii:
[----:B------:R-:W-:Y:S08]  /*0000*/  LDC R1, c[0x0][0x37c] ;  /* 0x0000df00ff017b82 */ /* 0x000ff00000000800 */
[----:B------:R-:W0:Y:S01]  /*0010*/  LDC R6, c[0x0][0x398] ;  /* 0x0000e600ff067b82 */ /* 0x000e220000000800 */
[----:B------:R-:W1:Y:S01]  /*0020*/  S2R R0, SR_CTAID.Y ;  /* 0x0000000000007919 */ /* 0x000e620000002600 */
[----:B------:R-:W2:Y:S01]  /*0030*/  LDCU UR4, c[0x0][0x360] ;  /* 0x00006c00ff0477ac */ /* 0x000ea20008000800 */
[----:B------:R-:W3:Y:S01]  /*0040*/  S2R R7, SR_TID.Y ;  /* 0x0000000000077919 */ /* 0x000ee20000002200 */
[----:B------:R-:W3:Y:S04]  /*0050*/  LDCU UR6, c[0x0][0x364] ;  /* 0x00006c80ff0677ac */ /* 0x000ee80008000800 */
[----:B------:R-:W1:Y:S01]  /*0060*/  S2UR UR5, SR_CTAID.X ;  /* 0x00000000000579c3 */ /* 0x000e620000002500 */
[----:B------:R-:W2:Y:S07]  /*0070*/  S2R R5, SR_TID.X ;  /* 0x0000000000057919 */ /* 0x000eae0000002100 */
[----:B------:R-:W1:Y:S01]  /*0080*/  LDC R9, c[0x0][0x370] ;  /* 0x0000dc00ff097b82 */ /* 0x000e620000000800 */
[----:B0-----:R-:W-:-:S04]  /*0090*/  IABS R11, R6 ;  /* 0x00000006000b7213 */ /* 0x001fc80000000000 */
[----:B------:R-:W0:Y:S01]  /*00a0*/  I2F.RP R4, R11 ;  /* 0x0000000b00047306 */ /* 0x000e220000209400 */
[----:B-1----:R-:W-:-:S07]  /*00b0*/  IMAD R0, R0, R9, UR5 ;  /* 0x0000000500007e24 */ /* 0x002fce000f8e0209 */
[----:B0-----:R-:W0:Y:S01]  /*00c0*/  MUFU.RCP R4, R4 ;  /* 0x0000000400047308 */ /* 0x001e220000001000 */
[----:B---3--:R-:W-:Y:S01]  /*00d0*/  IMAD R0, R0, UR6, R7 ;  /* 0x0000000600007c24 */ /* 0x008fe2000f8e0207 */
[----:B------:R-:W1:Y:S03]  /*00e0*/  LDCU.64 UR6, c[0x0][0x358] ;  /* 0x00006b00ff0677ac */ /* 0x000e660008000a00 */
[----:B--2---:R-:W-:-:S05]  /*00f0*/  IMAD R5, R0, UR4, R5 ;  /* 0x0000000400057c24 */ /* 0x004fca000f8e0205 */
[----:B------:R-:W-:Y:S01]  /*0100*/  IABS R0, R5 ;  /* 0x0000000500007213 */ /* 0x000fe20000000000 */
[----:B0-----:R-:W-:-:S04]  /*0110*/  VIADD R2, R4, 0xffffffe ;  /* 0x0ffffffe04027836 */ /* 0x001fc80000000000 */
[----:B------:R0:W2:Y:S02]  /*0120*/  F2I.FTZ.U32.TRUNC.NTZ R3, R2 ;  /* 0x0000000200037305 */ /* 0x0000a4000021f000 */
[----:B0-----:R-:W-:Y:S02]  /*0130*/  IMAD.MOV.U32 R2, RZ, RZ, RZ ;  /* 0x000000ffff027224 */ /* 0x001fe400078e00ff */
[----:B--2---:R-:W-:-:S04]  /*0140*/  IMAD.MOV R4, RZ, RZ, -R3 ;  /* 0x000000ffff047224 */ /* 0x004fc800078e0a03 */
[----:B------:R-:W-:-:S04]  /*0150*/  IMAD R7, R4, R11, RZ ;  /* 0x0000000b04077224 */ /* 0x000fc800078e02ff */
[----:B------:R-:W-:-:S06]  /*0160*/  IMAD.HI.U32 R3, R3, R7, R2 ;  /* 0x0000000703037227 */ /* 0x000fcc00078e0002 */
[----:B------:R-:W-:-:S04]  /*0170*/  IMAD.HI.U32 R3, R3, R0, RZ ;  /* 0x0000000003037227 */ /* 0x000fc800078e00ff */
[----:B------:R-:W-:-:S04]  /*0180*/  IMAD.MOV R2, RZ, RZ, -R3 ;  /* 0x000000ffff027224 */ /* 0x000fc800078e0a03 */
[----:B------:R-:W-:-:S05]  /*0190*/  IMAD R0, R11, R2, R0 ;  /* 0x000000020b007224 */ /* 0x000fca00078e0200 */
[----:B------:R-:W-:-:S13]  /*01a0*/  ISETP.GT.U32.AND P1, PT, R11, R0, PT ;  /* 0x000000000b00720c */ /* 0x000fda0003f24070 */
[----:B------:R-:W-:Y:S02]  /*01b0*/  @!P1 IMAD.IADD R0, R0, 0x1, -R11 ;  /* 0x0000000100009824 */ /* 0x000fe400078e0a0b */
[----:B------:R-:W-:Y:S01]  /*01c0*/  @!P1 VIADD R3, R3, 0x1 ;  /* 0x0000000103039836 */ /* 0x000fe20000000000 */
[----:B------:R-:W-:Y:S02]  /*01d0*/  ISETP.NE.AND P1, PT, R6, RZ, PT ;  /* 0x000000ff0600720c */ /* 0x000fe40003f25270 */
[----:B------:R-:W-:Y:S02]  /*01e0*/  ISETP.GE.U32.AND P0, PT, R0, R11, PT ;  /* 0x0000000b0000720c */ /* 0x000fe40003f06070 */
[----:B------:R-:W-:-:S04]  /*01f0*/  LOP3.LUT R0, R5, R6, RZ, 0x3c, !PT ;  /* 0x0000000605007212 */ /* 0x000fc800078e3cff */
[----:B------:R-:W-:-:S07]  /*0200*/  ISETP.GE.AND P2, PT, R0, RZ, PT ;  /* 0x000000ff0000720c */ /* 0x000fce0003f46270 */
[----:B------:R-:W-:-:S04]  /*0210*/  @P0 VIADD R3, R3, 0x1 ;  /* 0x0000000103030836 */ /* 0x000fc80000000000 */
[----:B------:R-:W-:-:S05]  /*0220*/  IMAD.MOV.U32 R17, RZ, RZ, R3 ;  /* 0x000000ffff117224 */ /* 0x000fca00078e0003 */
[----:B------:R-:W-:Y:S02]  /*0230*/  @!P2 IADD3 R17, PT, PT, -R17, RZ, RZ ;  /* 0x000000ff1111a210 */ /* 0x000fe40007ffe1ff */
[----:B------:R-:W-:-:S04]  /*0240*/  @!P1 LOP3.LUT R17, RZ, R6, RZ, 0x33, !PT ;  /* 0x00000006ff119212 */ /* 0x000fc800078e33ff */
[----:B------:R-:W-:Y:S01]  /*0250*/  ISETP.GT.AND P1, PT, R17, R6, PT ;  /* 0x000000061100720c */ /* 0x000fe20003f24270 */
[----:B------:R-:W-:-:S03]  /*0260*/  IMAD.MOV R0, RZ, RZ, -R17 ;  /* 0x000000ffff007224 */ /* 0x000fc600078e0a11 */
[----:B------:R-:W-:Y:S01]  /*0270*/  ISETP.GT.AND P1, PT, R17, RZ, !P1 ;  /* 0x000000ff1100720c */ /* 0x000fe20004f24270 */
[----:B------:R-:W-:-:S05]  /*0280*/  IMAD R19, R6, R0, R5 ;  /* 0x0000000006137224 */ /* 0x000fca00078e0205 */
[----:B------:R-:W-:-:S04]  /*0290*/  ISETP.GT.AND P2, PT, R19, R6, PT ;  /* 0x000000061300720c */ /* 0x000fc80003f44270 */
[----:B------:R-:W-:-:S04]  /*02a0*/  ISETP.GT.AND P2, PT, R19, RZ, !P2 ;  /* 0x000000ff1300720c */ /* 0x000fc80005744270 */
[----:B------:R-:W-:-:S13]  /*02b0*/  PLOP3.LUT P4, PT, P1, P2, PT, 0x80, 0x8 ;  /* 0x000000000008781c */ /* 0x000fda0000f85070 */
[----:B------:R-:W1:Y:S02]  /*02c0*/  @P4 LDC.64 R2, c[0x0][0x390] ;  /* 0x0000e400ff024b82 */ /* 0x000e640000000a00 */
[----:B-1----:R0:W2:Y:S06]  /*02d0*/  @P4 LDG.E R0, desc[UR6][R2.64] ;  /* 0x0000000602004981 */ /* 0x0020ac000c1e1900 */
[----:B------:R-:W1:Y:S01]  /*02e0*/  S2UR UR5, SR_CgaCtaId ;  /* 0x00000000000579c3 */ /* 0x000e620000008800 */
[----:B------:R-:W-:Y:S01]  /*02f0*/  ISETP.GE.AND P0, PT, R19, R6, PT ;  /* 0x000000061300720c */ /* 0x000fe20003f06270 */
[----:B------:R-:W-:-:S03]  /*0300*/  UMOV UR4, 0x400 ;  /* 0x0000040000047882 */ /* 0x000fc60000000000 */
[----:B------:R-:W-:-:S04]  /*0310*/  ISETP.GT.AND P0, PT, R19, -0x1, !P0 ;  /* 0xffffffff1300780c */ /* 0x000fc80004704270 */
[----:B------:R-:W-:Y:S01]  /*0320*/  PLOP3.LUT P3, PT, P1, P0, PT, 0x80, 0x8 ;  /* 0x000000000008781c */ /* 0x000fe20000f61070 */
[----:B0-----:R-:W0:-:S12]  /*0330*/  LDC.64 R2, c[0x0][0x380] ;  /* 0x0000e000ff027b82 */ /* 0x001e180000000a00 */
[----:B------:R-:W3:Y:S01]  /*0340*/  @P3 LDC.64 R8, c[0x0][0x390] ;  /* 0x0000e400ff083b82 */ /* 0x000ee20000000a00 */
[----:B-1----:R-:W-:Y:S01]  /*0350*/  ULEA UR4, UR5, UR4, 0x18 ;  /* 0x0000000405047291 */ /* 0x002fe2000f8ec0ff */
[----:B------:R-:W1:Y:S01]  /*0360*/  @P3 S2R R11, SR_CgaCtaId ;  /* 0x00000000000b3919 */ /* 0x000e620000008800 */
[----:B------:R-:W4:Y:S07]  /*0370*/  LDCU UR5, c[0x0][0x39c] ;  /* 0x00007380ff0577ac */ /* 0x000f2e0008000800 */
[----:B--2---:R2:W-:Y:S01]  /*0380*/  @P4 STS [UR4], R0 ;  /* 0x00000000ff004988 */ /* 0x0045e20008000804 */
[----:B------:R-:W-:Y:S06]  /*0390*/  @P4 BAR.SYNC.DEFER_BLOCKING 0x0 ;  /* 0x0000000000004b1d */ /* 0x000fec0000010000 */
[----:B---3--:R-:W3:Y:S01]  /*03a0*/  @P3 LDG.E R8, desc[UR6][R8.64+0x4] ;  /* 0x0000040608083981 */ /* 0x008ee2000c1e1900 */
[----:B------:R-:W-:Y:S01]  /*03b0*/  VIADD R13, R17, 0xffffffff ;  /* 0xffffffff110d7836 */ /* 0x000fe20000000000 */
[----:B------:R-:W-:-:S03]  /*03c0*/  @P3 MOV R10, 0x400 ;  /* 0x00000400000a3802 */ /* 0x000fc60000000f00 */
[----:B----4-:R-:W-:Y:S01]  /*03d0*/  IMAD R13, R13, UR5, R19 ;  /* 0x000000050d0d7c24 */ /* 0x010fe2000f8e0213 */
[----:B-1----:R-:W-:Y:S02]  /*03e0*/  @P3 LEA R21, R11, R10, 0x18 ;  /* 0x0000000a0b153211 */ /* 0x002fe400078ec0ff */
[----:B------:R-:W1:Y:S01]  /*03f0*/  @P4 LDS R10, [UR4] ;  /* 0x00000004ff0a4984 */ /* 0x000e620008000800 */
[----:B0-----:R-:W-:-:S05]  /*0400*/  IMAD.WIDE R4, R13, 0x4, R2 ;  /* 0x000000040d047825 */ /* 0x001fca00078e0202 */
[----:B------:R-:W1:Y:S04]  /*0410*/  @P4 LDG.E R7, desc[UR6][R4.64+-0x4] ;  /* 0xfffffc0604074981 */ /* 0x000e68000c1e1900 */
[----:B---3--:R-:W-:Y:S01]  /*0420*/  @P3 STS [R21+0x4], R8 ;  /* 0x0000040815003388 */ /* 0x008fe20000000800 */
[----:B------:R-:W-:Y:S06]  /*0430*/  @P3 BAR.SYNC.DEFER_BLOCKING 0x0 ;  /* 0x0000000000003b1d */ /* 0x000fec0000010000 */
[----:B------:R-:W3:Y:S01]  /*0440*/  @P3 LDG.E R9, desc[UR6][R4.64] ;  /* 0x0000000604093981 */ /* 0x000ee2000c1e1900 */
[----:B------:R-:W-:Y:S01]  /*0450*/  VIADD R15, R19, 0x1 ;  /* 0x00000001130f7836 */ /* 0x000fe20000000000 */
[----:B------:R-:W-:Y:S01]  /*0460*/  ISETP.GE.AND P6, PT, R17, R6, PT ;  /* 0x000000061100720c */ /* 0x000fe20003fc6270 */
[----:B--2---:R-:W-:Y:S01]  /*0470*/  IMAD.MOV.U32 R0, RZ, RZ, RZ ;  /* 0x000000ffff007224 */ /* 0x004fe200078e00ff */
[----:B------:R-:W3:Y:S01]  /*0480*/  @P3 LDS R11, [R21+0x4] ;  /* 0x00000400150b3984 */ /* 0x000ee20000000800 */
[----:B-1----:R-:W-:Y:S01]  /*0490*/  @P4 IMAD R0, R7, R10, RZ ;  /* 0x0000000a07004224 */ /* 0x002fe200078e02ff */
[----:B------:R-:W-:-:S02]  /*04a0*/  ISETP.GE.AND P5, PT, R15, R6, PT ;  /* 0x000000060f00720c */ /* 0x000fc40003fa6270 */
[----:B------:R-:W-:Y:S02]  /*04b0*/  IADD3 R15, PT, PT, R17, 0x1, RZ ;  /* 0x00000001110f7810 */ /* 0x000fe40007ffe0ff */
[----:B------:R-:W-:Y:S02]  /*04c0*/  ISETP.GT.AND P5, PT, R19, -0x2, !P5 ;  /* 0xfffffffe1300780c */ /* 0x000fe40006fa4270 */
[----:B------:R-:W-:Y:S01]  /*04d0*/  ISETP.GT.AND P6, PT, R17, -0x1, !P6 ;  /* 0xffffffff1100780c */ /* 0x000fe200077c4270 */
[----:B------:R-:W0:Y:S01]  /*04e0*/  LDC R19, c[0x0][0x3a0] ;  /* 0x0000e800ff137b82 */ /* 0x000e220000000800 */
[----:B------:R-:W-:Y:S02]  /*04f0*/  P2R R7, PR, RZ, 0x20 ;  /* 0x00000020ff077803 */ /* 0x000fe40000000000 */
[----:B------:R-:W-:Y:S02]  /*0500*/  ISETP.GE.AND P5, PT, R15, R6, PT ;  /* 0x000000060f00720c */ /* 0x000fe40003fa6270 */
[----:B------:R-:W-:-:S02]  /*0510*/  ISETP.NE.AND P4, PT, R7, RZ, PT ;  /* 0x000000ff0700720c */ /* 0x000fc40003f85270 */
[----:B------:R-:W-:Y:S02]  /*0520*/  ISETP.GT.AND P5, PT, R17, -0x2, !P5 ;  /* 0xfffffffe1100780c */ /* 0x000fe40006fa4270 */
[----:B------:R-:W-:Y:S02]  /*0530*/  PLOP3.LUT P1, PT, P1, P4, PT, 0x80, 0x8 ;  /* 0x000000000008781c */ /* 0x000fe40000f29070 */
[----:B------:R-:W-:Y:S02]  /*0540*/  PLOP3.LUT P4, PT, P6, P2, PT, 0x80, 0x8 ;  /* 0x000000000008781c */ /* 0x000fe40003785070 */
[----:B------:R-:W-:Y:S02]  /*0550*/  P2R R6, PR, RZ, 0x2 ;  /* 0x00000002ff067803 */ /* 0x000fe40000000000 */
[----:B------:R-:W-:Y:S02]  /*0560*/  ISETP.NE.AND P1, PT, R7, RZ, PT ;  /* 0x000000ff0700720c */ /* 0x000fe40003f25270 */
[----:B------:R-:W-:Y:S01]  /*0570*/  PLOP3.LUT P2, PT, P5, P2, PT, 0x80, 0x8 ;  /* 0x000000000008781c */ /* 0x000fe20002f45070 */
[----:B---3--:R-:W-:Y:S01]  /*0580*/  @P3 IMAD R0, R9, R11, R0 ;  /* 0x0000000b09003224 */ /* 0x008fe200078e0200 */
[----:B------:R-:W-:-:S02]  /*0590*/  PLOP3.LUT P3, PT, P6, P0, PT, 0x80, 0x8 ;  /* 0x000000000008781c */ /* 0x000fc40003761070 */
[----:B------:R-:W-:Y:S02]  /*05a0*/  PLOP3.LUT P0, PT, P5, P0, PT, 0x80, 0x8 ;  /* 0x000000000008781c */ /* 0x000fe40002f01070 */
[----:B------:R-:W-:Y:S02]  /*05b0*/  PLOP3.LUT P6, PT, P6, P1, PT, 0x80, 0x8 ;  /* 0x000000000008781c */ /* 0x000fe400037c3070 */
[----:B------:R-:W-:Y:S02]  /*05c0*/  PLOP3.LUT P5, PT, P5, P1, PT, 0x80, 0x8 ;  /* 0x000000000008781c */ /* 0x000fe40002fa3070 */
[----:B------:R-:W-:Y:S02]  /*05d0*/  ISETP.NE.AND P1, PT, R6, RZ, PT ;  /* 0x000000ff0600720c */ /* 0x000fe40003f25270 */
[----:B------:R-:W0:Y:S11]  /*05e0*/  LDC.64 R6, c[0x0][0x390] ;  /* 0x0000e400ff067b82 */ /* 0x000e360000000a00 */
[----:B------:R-:W1:Y:S02]  /*05f0*/  @P1 LDC.64 R8, c[0x0][0x390] ;  /* 0x0000e400ff081b82 */ /* 0x000e640000000a00 */
[----:B-1----:R-:W2:Y:S01]  /*0600*/  @P1 LDG.E R12, desc[UR6][R8.64+0x8] ;  /* 0x00000806080c1981 */ /* 0x002ea2000c1e1900 */
[----:B------:R-:W-:Y:S01]  /*0610*/  @P1 MOV R10, 0x400 ;  /* 0x00000400000a1802 */ /* 0x000fe20000000f00 */
[----:B0-----:R-:W-:Y:S01]  /*0620*/  IMAD.WIDE R6, R19, 0x4, R6 ;  /* 0x0000000413067825 */ /* 0x001fe200078e0206 */
[----:B------:R-:W0:Y:S02]  /*0630*/  @P1 S2R R11, SR_CgaCtaId ;  /* 0x00000000000b1919 */ /* 0x000e240000008800 */
[----:B0-----:R-:W-:-:S05]  /*0640*/  @P1 LEA R25, R11, R10, 0x18 ;  /* 0x0000000a0b191211 */ /* 0x001fca00078ec0ff */
[----:B--2---:R0:W-:Y:S01]  /*0650*/  @P1 STS [R25+0x8], R12 ;  /* 0x0000080c19001388 */ /* 0x0041e20000000800 */
[----:B------:R-:W-:Y:S06]  /*0660*/  @P1 BAR.SYNC.DEFER_BLOCKING 0x0 ;  /* 0x0000000000001b1d */ /* 0x000fec0000010000 */
[----:B------:R-:W2:Y:S01]  /*0670*/  @P4 LDG.E R17, desc[UR6][R6.64] ;  /* 0x0000000606114981 */ /* 0x000ea2000c1e1900 */
[----:B------:R-:W-:-:S03]  /*0680*/  LEA R16, R19, UR4, 0x2 ;  /* 0x0000000413107c11 */ /* 0x000fc6000f8e10ff */
[----:B------:R-:W1:Y:S04]  /*0690*/  @P1 LDS R10, [R25+0x8] ;  /* 0x00000800190a1984 */ /* 0x000e680000000800 */
[----:B------:R3:W1:Y:S04]  /*06a0*/  @P1 LDG.E R11, desc[UR6][R4.64+0x4] ;  /* 0x00000406040b1981 */ /* 0x000668000c1e1900 */
[----:B--2---:R2:W-:Y:S01]  /*06b0*/  @P4 STS [R16], R17 ;  /* 0x0000001110004388 */ /* 0x0045e20000000800 */
[----:B------:R-:W-:Y:S06]  /*06c0*/  @P4 BAR.SYNC.DEFER_BLOCKING 0x0 ;  /* 0x0000000000004b1d */ /* 0x000fec0000010000 */
[----:B------:R-:W4:Y:S01]  /*06d0*/  @P3 LDG.E R21, desc[UR6][R6.64+0x4] ;  /* 0x0000040606153981 */ /* 0x000f22000c1e1900 */
[----:B------:R-:W-:-:S03]  /*06e0*/  VIADD R13, R13, UR5 ;  /* 0x000000050d0d7c36 */ /* 0x000fc60008000000 */
[----:B------:R-:W5:Y:S01]  /*06f0*/  @P4 LDS R15, [R16] ;  /* 0x00000000100f4984 */ /* 0x000f620000000800 */
[----:B------:R-:W-:-:S05]  /*0700*/  IMAD.WIDE R8, R13, 0x4, R2 ;  /* 0x000000040d087825 */ /* 0x000fca00078e0202 */
[----:B0-----:R-:W5:Y:S04]  /*0710*/  @P4 LDG.E R12, desc[UR6][R8.64+-0x4] ;  /* 0xfffffc06080c4981 */ /* 0x001f68000c1e1900 */
[----:B----4-:R0:W-:Y:S01]  /*0720*/  @P3 STS [R16+0x4], R21 ;  /* 0x0000041510003388 */ /* 0x0101e20000000800 */
[----:B------:R-:W-:Y:S06]  /*0730*/  @P3 BAR.SYNC.DEFER_BLOCKING 0x0 ;  /* 0x0000000000003b1d */ /* 0x000fec0000010000 */
[----:B------:R-:W4:Y:S04]  /*0740*/  @P6 LDG.E R23, desc[UR6][R6.64+0x8] ;  /* 0x0000080606176981 */ /* 0x000f28000c1e1900 */
[----:B--2---:R-:W2:Y:S04]  /*0750*/  @P3 LDG.E R17, desc[UR6][R8.64] ;  /* 0x0000000608113981 */ /* 0x004ea8000c1e1900 */
[----:B------:R-:W2:Y:S01]  /*0760*/  @P3 LDS R14, [R16+0x4] ;  /* 0x00000400100e3984 */ /* 0x000ea20000000800 */
[----:B---3--:R-:W-:-:S03]  /*0770*/  IMAD.WIDE R4, R19, 0x4, R6 ;  /* 0x0000000413047825 */ /* 0x008fc600078e0206 */
[----:B----4-:R3:W-:Y:S01]  /*0780*/  @P6 STS [R16+0x8], R23 ;  /* 0x0000081710006388 */ /* 0x0107e20000000800 */
[----:B------:R-:W-:Y:S06]  /*0790*/  @P6 BAR.SYNC.DEFER_BLOCKING 0x0 ;  /* 0x0000000000006b1d */ /* 0x000fec0000010000 */
[----:B------:R-:W4:Y:S01]  /*07a0*/  @P2 LDG.E R25, desc[UR6][R4.64] ;  /* 0x0000000604192981 */ /* 0x000f22000c1e1900 */
[----:B------:R-:W-:-:S03]  /*07b0*/  IMAD R20, R19, 0x4, R16 ;  /* 0x0000000413147824 */ /* 0x000fc600078e0210 */
[----:B------:R-:W2:Y:S04]  /*07c0*/  @P6 LDS R18, [R16+0x8] ;  /* 0x0000080010126984 */ /* 0x000ea80000000800 */
[----:B------:R1:W2:Y:S04]  /*07d0*/  @P6 LDG.E R19, desc[UR6][R8.64+0x4] ;  /* 0x0000040608136981 */ /* 0x0002a8000c1e1900 */
[----:B----4-:R4:W-:Y:S01]  /*07e0*/  @P2 STS [R20], R25 ;  /* 0x0000001914002388 */ /* 0x0109e20000000800 */
[----:B------:R-:W-:Y:S06]  /*07f0*/  @P2 BAR.SYNC.DEFER_BLOCKING 0x0 ;  /* 0x0000000000002b1d */ /* 0x000fec0000010000 */
[----:B------:R-:W5:Y:S01]  /*0800*/  @P0 LDG.E R27, desc[UR6][R4.64+0x4] ;  /* 0x00000406041b0981 */ /* 0x000f62000c1e1900 */
[----:B------:R-:W-:-:S03]  /*0810*/  VIADD R7, R13, UR5 ;  /* 0x000000050d077c36 */ /* 0x000fc60008000000 */
[----:B------:R-:W2:Y:S01]  /*0820*/  @P2 LDS R22, [R20] ;  /* 0x0000000014162984 */ /* 0x000ea20000000800 */
[----:B------:R-:W-:Y:S02]  /*0830*/  IMAD.WIDE R2, R7, 0x4, R2 ;  /* 0x0000000407027825 */ /* 0x000fe400078e0202 */
[----:B------:R-:W2:Y:S03]  /*0840*/  LDC.64 R6, c[0x0][0x388] ;  /* 0x0000e200ff067b82 */ /* 0x000ea60000000a00 */
[----:B0-----:R-:W2:Y:S04]  /*0850*/  @P2 LDG.E R21, desc[UR6][R2.64+-0x4] ;  /* 0xfffffc0602152981 */ /* 0x001ea8000c1e1900 */
[----:B-----5:R-:W-:Y:S01]  /*0860*/  @P0 STS [R20+0x4], R27 ;  /* 0x0000041b14000388 */ /* 0x020fe20000000800 */
[----:B------:R-:W-:Y:S06]  /*0870*/  @P0 BAR.SYNC.DEFER_BLOCKING 0x0 ;  /* 0x0000000000000b1d */ /* 0x000fec0000010000 */
[----:B---3--:R-:W3:Y:S04]  /*0880*/  @P5 LDG.E R23, desc[UR6][R4.64+0x8] ;  /* 0x0000080604175981 */ /* 0x008ee8000c1e1900 */
[----:B------:R-:W5:Y:S04]  /*0890*/  @P0 LDG.E R9, desc[UR6][R2.64] ;  /* 0x0000000602090981 */ /* 0x000f68000c1e1900 */
[----:B-1----:R-:W5:Y:S04]  /*08a0*/  @P0 LDS R8, [R20+0x4] ;  /* 0x0000040014080984 */ /* 0x002f680000000800 */
[----:B---3--:R-:W-:Y:S01]  /*08b0*/  @P5 STS [R20+0x8], R23 ;  /* 0x0000081714005388 */ /* 0x008fe20000000800 */
[----:B------:R-:W-:Y:S06]  /*08c0*/  @P5 BAR.SYNC.DEFER_BLOCKING 0x0 ;  /* 0x0000000000005b1d */ /* 0x000fec0000010000 */
[----:B----4-:R-:W3:Y:S04]  /*08d0*/  @P5 LDG.E R25, desc[UR6][R2.64+0x4] ;  /* 0x0000040602195981 */ /* 0x010ee8000c1e1900 */
[----:B------:R-:W3:Y:S01]  /*08e0*/  @P5 LDS R16, [R20+0x8] ;  /* 0x0000080014105984 */ /* 0x000ee20000000800 */
[----:B------:R-:W-:-:S04]  /*08f0*/  @P1 IMAD R0, R11, R10, R0 ;  /* 0x0000000a0b001224 */ /* 0x000fc800078e0200 */
[----:B------:R-:W-:-:S04]  /*0900*/  @P4 IMAD R0, R12, R15, R0 ;  /* 0x0000000f0c004224 */ /* 0x000fc800078e0200 */
[----:B--2---:R-:W-:-:S04]  /*0910*/  @P3 IMAD R0, R17, R14, R0 ;  /* 0x0000000e11003224 */ /* 0x004fc800078e0200 */
[----:B------:R-:W-:-:S04]  /*0920*/  @P6 IMAD R0, R19, R18, R0 ;  /* 0x0000001213006224 */ /* 0x000fc800078e0200 */
[----:B------:R-:W-:-:S04]  /*0930*/  @P2 IMAD R0, R21, R22, R0 ;  /* 0x0000001615002224 */ /* 0x000fc800078e0200 */
[----:B-----5:R-:W-:Y:S02]  /*0940*/  @P0 IMAD R0, R9, R8, R0 ;  /* 0x0000000809000224 */ /* 0x020fe400078e0200 */
[----:B------:R-:W-:-:S04]  /*0950*/  IMAD.WIDE R6, R13, 0x4, R6 ;  /* 0x000000040d067825 */ /* 0x000fc800078e0206 */
[----:B---3--:R-:W-:-:S05]  /*0960*/  @P5 IMAD R0, R25, R16, R0 ;  /* 0x0000001019005224 */ /* 0x008fca00078e0200 */
[----:B------:R-:W-:Y:S01]  /*0970*/  STG.E desc[UR6][R6.64], R0 ;  /* 0x0000000006007986 */ /* 0x000fe2000c101906 */
[----:B------:R-:W-:Y:S05]  /*0980*/  EXIT ;  /* 0x000000000000794d */ /* 0x000fea0003800000 */
.L_x_0:
[----:B------:R-:W-:-:S00]  /*0990*/  BRA `(.L_x_0) ;  /* 0xfffffffc00fc7947 */ /* 0x000fc0000383ffff */
[----:B------:R-:W-:-:S00]  /*09a0*/  NOP ;  /* 0x0000000000007918 */ /* 0x000fc00000000000 */
        /* <DEDUP_REMOVED lines=13> */
.L_x_2:


//--------------------- .text._Z15matrizTransposePiS_i --------------------------
	.section	.text._Z15matrizTransposePiS_i,"ax",@progbits
	.align	128
        .global         _Z15matrizTransposePiS_i
        .type           _Z15matrizTransposePiS_i,@function
        .size           _Z15matrizTransposePiS_i,(.L_x_3 - _Z15matrizTransposePiS_i)
        .other          _Z15matrizTransposePiS_i,@"STO_CUDA_ENTRY STV_DEFAULT"
_Z15matrizTransposePiS_i:
.text._Z15matrizTransposePiS_i:
[----:B------:R-:W-:Y:S01]  /*0000*/  LDC R1, c[0x0][0x37c] ;  /* 0x0000df00ff017b82 */ /* 0x000fe20000000800 */
[----:B------:R-:W0:Y:S01]  /*0010*/  S2R R2, SR_CTAID.Y ;  /* 0x0000000000027919 */ /* 0x000e220000002600 */
[----:B------:R-:W1:Y:S06]  /*0020*/  LDCU UR4, c[0x0][0x360] ;  /* 0x00006c00ff0477ac */ /* 0x000e6c0008000800 */
[----:B------:R-:W0:Y:S01]  /*0030*/  S2UR UR5, SR_CTAID.X ;  /* 0x00000000000579c3 */ /* 0x000e220000002500 */
[----:B------:R-:W2:Y:S01]  /*0040*/  S2R R5, SR_TID.Y ;  /* 0x0000000000057919 */ /* 0x000ea20000002200 */
[----:B------:R-:W2:Y:S01]  /*0050*/  LDCU UR6, c[0x0][0x364] ;  /* 0x00006c80ff0677ac */ /* 0x000ea20008000800 */
[----:B------:R-:W1:Y:S05]  /*0060*/  S2R R3, SR_TID.X ;  /* 0x0000000000037919 */ /* 0x000e6a0000002100 */
[----:B------:R-:W0:Y:S08]  /*0070*/  LDC R7, c[0x0][0x370] ;  /* 0x0000dc00ff077b82 */ /* 0x000e300000000800 */
[----:B------:R-:W3:Y:S01]  /*0080*/  LDC R0, c[0x0][0x390] ;  /* 0x0000e400ff007b82 */ /* 0x000ee20000000800 */
[----:B0-----:R-:W-:-:S04]  /*0090*/  IMAD R2, R2, R7, UR5 ;  /* 0x0000000502027e24 */ /* 0x001fc8000f8e0207 */
[----:B--2---:R-:W-:Y:S02]  /*00a0*/  IMAD R2, R2, UR6, R5 ;  /* 0x0000000602027c24 */ /* 0x004fe4000f8e0205 */
[----:B---3--:R-:W-:Y:S02]  /*00b0*/  IMAD R4, R0, R0, RZ ;  /* 0x0000000000047224 */ /* 0x008fe400078e02ff */
[----:B-1----:R-:W-:-:S05]  /*00c0*/  IMAD R3, R2, UR4, R3 ;  /* 0x0000000402037c24 */ /* 0x002fca000f8e0203 */
[----:B------:R-:W-:-:S13]  /*00d0*/  ISETP.GE.AND P0, PT, R3, R4, PT ;  /* 0x000000040300720c */ /* 0x000fda0003f06270 */
[----:B------:R-:W-:Y:S05]  /*00e0*/  @P0 EXIT ;  /* 0x000000000000094d */ /* 0x000fea0003800000 */
[----:B------:R-:W0:Y:S01]  /*00f0*/  LDC.64 R4, c[0x0][0x380] ;  /* 0x0000e000ff047b82 */ /* 0x000e220000000a00 */
[----:B------:R-:W1:Y:S01]  /*0100*/  LDCU.64 UR6, c[0x0][0x358] ;  /* 0x00006b00ff0677ac */ /* 0x000e620008000a00 */
[----:B0-----:R-:W-:-:S05]  /*0110*/  IMAD.WIDE R4, R3, 0x4, R4 ;  /* 0x0000000403047825 */ /* 0x001fca00078e0204 */
[----:B-1----:R0:W2:Y:S01]  /*0120*/  LDG.E R8, desc[UR6][R4.64] ;  /* 0x0000000604087981 */ /* 0x0020a2000c1e1900 */
[----:B------:R-:W-:Y:S01]  /*0130*/  IABS R11, R0 ;  /* 0x00000000000b7213 */ /* 0x000fe20000000000 */
[----:B------:R-:W1:Y:S01]  /*0140*/  S2UR UR5, SR_CgaCtaId ;  /* 0x00000000000579c3 */ /* 0x000e620000008800 */
[----:B------:R-:W-:Y:S02]  /*0150*/  UMOV UR4, 0x400 ;  /* 0x0000040000047882 */ /* 0x000fe40000000000 */
[----:B------:R-:W3:Y:S01]  /*0160*/  I2F.RP R2, R11 ;  /* 0x0000000b00027306 */ /* 0x000ee20000209400 */
[----:B0-----:R-:W-:-:S07]  /*0170*/  IABS R4, R3 ;  /* 0x0000000300047213 */ /* 0x001fce0000000000 */
[----:B---3--:R-:W0:Y:S01]  /*0180*/  MUFU.RCP R2, R2 ;  /* 0x0000000200027308 */ /* 0x008e220000001000 */
[----:B-1----:R-:W-:Y:S01]  /*0190*/  ULEA UR4, UR5, UR4, 0x18 ;  /* 0x0000000405047291 */ /* 0x002fe2000f8ec0ff */
[----:B0-----:R-:W-:-:S06]  /*01a0*/  IADD3 R6, PT, PT, R2, 0xffffffe, RZ ;  /* 0x0ffffffe02067810 */ /* 0x001fcc0007ffe0ff */
[----:B------:R0:W1:Y:S02]  /*01b0*/  F2I.FTZ.U32.TRUNC.NTZ R7, R6 ;  /* 0x0000000600077305 */ /* 0x000064000021f000 */
[----:B0-----:R-:W-:Y:S01]  /*01c0*/  IMAD.MOV.U32 R6, RZ, RZ, RZ ;  /* 0x000000ffff067224 */ /* 0x001fe200078e00ff */
[----:B-1----:R-:W-:-:S05]  /*01d0*/  IADD3 R10, PT, PT, RZ, -R7, RZ ;  /* 0x80000007ff0a7210 */ /* 0x002fca0007ffe0ff */
[----:B------:R-:W-:-:S04]  /*01e0*/  IMAD R9, R10, R11, RZ ;  /* 0x0000000b0a097224 */ /* 0x000fc800078e02ff */
[----:B------:R-:W-:Y:S01]  /*01f0*/  IMAD.HI.U32 R7, R7, R9, R6 ;  /* 0x0000000907077227 */ /* 0x000fe200078e0006 */
[----:B------:R-:W-:-:S05]  /*0200*/  LEA R9, R3, UR4, 0x2 ;  /* 0x0000000403097c11 */ /* 0x000fca000f8e10ff */
[----:B------:R-:W-:-:S05]  /*0210*/  IMAD.HI.U32 R7, R7, R4, RZ ;  /* 0x0000000407077227 */ /* 0x000fca00078e00ff */
[----:B------:R-:W-:-:S05]  /*0220*/  IADD3 R2, PT, PT, -R7, RZ, RZ ;  /* 0x000000ff07027210 */ /* 0x000fca0007ffe1ff */
[C---:B------:R-:W-:Y:S02]  /*0230*/  IMAD R2, R11.reuse, R2, R4 ;  /* 0x000000020b027224 */ /* 0x040fe400078e0204 */
[----:B------:R-:W0:Y:S03]  /*0240*/  LDC.64 R4, c[0x0][0x388] ;  /* 0x0000e200ff047b82 */ /* 0x000e260000000a00 */
[----:B------:R-:W-:-:S13]  /*0250*/  ISETP.GT.U32.AND P2, PT, R11, R2, PT ;  /* 0x000000020b00720c */ /* 0x000fda0003f44070 */
[----:B------:R-:W-:Y:S01]  /*0260*/  @!P2 IMAD.IADD R2, R2, 0x1, -R11 ;  /* 0x000000010202a824 */ /* 0x000fe200078e0a0b */
[----:B------:R-:W-:Y:S02]  /*0270*/  @!P2 IADD3 R7, PT, PT, R7, 0x1, RZ ;  /* 0x000000010707a810 */ /* 0x000fe40007ffe0ff */
[----:B------:R-:W-:Y:S02]  /*0280*/  ISETP.NE.AND P2, PT, R0, RZ, PT ;  /* 0x000000ff0000720c */ /* 0x000fe40003f45270 */
[----:B------:R-:W-:Y:S02]  /*0290*/  ISETP.GE.U32.AND P0, PT, R2, R11, PT ;  /* 0x0000000b0200720c */ /* 0x000fe40003f06070 */
[----:B------:R-:W-:-:S04]  /*02a0*/  LOP3.LUT R2, R3, R0, RZ, 0x3c, !PT ;  /* 0x0000000003027212 */ /* 0x000fc800078e3cff */
[----:B------:R-:W-:-:S07]  /*02b0*/  ISETP.GE.AND P1, PT, R2, RZ, PT ;  /* 0x000000ff0200720c */ /* 0x000fce0003f26270 */
[----:B------:R-:W-:-:S06]  /*02c0*/  @P0 VIADD R7, R7, 0x1 ;  /* 0x0000000107070836 */ /* 0x000fcc0000000000 */
[----:B------:R-:W-:Y:S02]  /*02d0*/  @!P1 IADD3 R7, PT, PT, -R7, RZ, RZ ;  /* 0x000000ff07079210 */ /* 0x000fe40007ffe1ff */
[----:B------:R-:W-:-:S04]  /*02e0*/  @!P2 LOP3.LUT R7, RZ, R0, RZ, 0x33, !PT ;  /* 0x00000000ff07a212 */ /* 0x000fc800078e33ff */
[----:B------:R-:W-:-:S05]  /*02f0*/  IADD3 R2, PT, PT, -R7, RZ, RZ ;  /* 0x000000ff07027210 */ /* 0x000fca0007ffe1ff */
[----:B------:R-:W-:-:S04]  /*0300*/  IMAD R3, R0, R2, R3 ;  /* 0x0000000200037224 */ /* 0x000fc800078e0203 */
[----:B------:R-:W-:-:S04]  /*0310*/  IMAD R3, R3, R0, R7 ;  /* 0x0000000003037224 */ /* 0x000fc800078e0207 */
[----:B0-----:R-:W-:Y:S01]  /*0320*/  IMAD.WIDE R2, R3, 0x4, R4 ;  /* 0x0000000403027825 */ /* 0x001fe200078e0204 */
[----:B--2---:R-:W-:Y:S01]  /*0330*/  STS [R9], R8 ;  /* 0x0000000809007388 */ /* 0x004fe20000000800 */
[----:B------:R-:W-:Y:S06]  /*0340*/  BAR.SYNC.DEFER_BLOCKING 0x0 ;  /* 0x0000000000007b1d */ /* 0x000fec0000010000 */
[----:B------:R-:W0:Y:S04]  /*0350*/  LDS R11, [R9] ;  /* 0x00000000090b7984 */ /* 0x000e280000000800 */
[----:B0-----:R-:W-:Y:S01]  /*0360*/  STG.E desc[UR6][R2.64], R11 ;  /* 0x0000000b02007986 */ /* 0x001fe2000c101906 */
[----:B------:R-:W-:Y:S05]  /*0370*/  EXIT ;  /* 0x000000000000794d */ /* 0x000fea0003800000 */
.L_x_1:
        /* <DEDUP_REMOVED lines=16> */
.L_x_3:


//--------------------- .nv.shared._Z11convolucionPiS_S_iii --------------------------
	.section	.nv.shared._Z11convolucionPiS_S_iii,"aw",@nobits
	.sectionflags	@""
	.align	4
.nv.shared._Z11convolucionPiS_S_iii:
	.zero		1280


//--------------------- .nv.shared.reserved.0     --------------------------
	.section	.nv.shared.reserved.0,"aw",@nobits
	.weak		__nv_reservedSMEM_offset_0_alias
	.size		__nv_reservedSMEM_offset_0_alias, 0, 64
	.other		__nv_reservedSMEM_offset_0_alias,@"STO_CUDA_RESERVED_SHARED STV_DEFAULT"
__nv_reservedSMEM_offset_0_alias:
	.zero		0
	.zero		64


//--------------------- .nv.shared._Z15matrizTransposePiS_i --------------------------
	.section	.nv.shared._Z15matrizTransposePiS_i,"aw",@nobits
	.sectionflags	@""
	.align	4
.nv.shared._Z15matrizTransposePiS_i:
	.zero		1280


//--------------------- .nv.constant0._Z11convolucionPiS_S_iii --------------------------
	.section	.nv.constant0._Z11convolucionPiS_S_iii,"a",@progbits
	.sectionflags	@""
	.align	4
.nv.constant0._Z11convolucionPiS_S_iii:
	.zero		932


//--------------------- .nv.constant0._Z15matrizTransposePiS_i --------------------------
	.section	.nv.constant0._Z15matrizTransposePiS_i,"a",@progbits
	.sectionflags	@""
	.align	4
.nv.constant0._Z15matrizTransposePiS_i:
	.zero		916


//--------------------- SYMBOLS --------------------------

	.type		.nv.reservedSmem.offset0,@object
	.size		.nv.reservedSmem.offset0,0x4
	.type		.nv.reservedSmem.cap,@object
	.size		.nv.reservedSmem.cap,0x4
